//
// Generated by NVIDIA NVVM Compiler
//
// Compiler Build ID: CL-36424714
// Cuda compilation tools, release 13.0, V13.0.88
// Based on NVVM 20.0.0
//

.version 9.0
.target sm_100
.address_size 64

	// .globl	_Z8ArrayAddPiS_S_i

.visible .entry _Z8ArrayAddPiS_S_i(
	.param .u64 .ptr .align 1 _Z8ArrayAddPiS_S_i_param_0,
	.param .u64 .ptr .align 1 _Z8ArrayAddPiS_S_i_param_1,
	.param .u64 .ptr .align 1 _Z8ArrayAddPiS_S_i_param_2,
	.param .u32 _Z8ArrayAddPiS_S_i_param_3
)
{
	.reg .pred 	%p<2>;
	.reg .b32 	%r<9>;
	.reg .b64 	%rd<11>;

	ld.param.u64 	%rd1, [_Z8ArrayAddPiS_S_i_param_0];
	ld.param.u64 	%rd2, [_Z8ArrayAddPiS_S_i_param_1];
	ld.param.u64 	%rd3, [_Z8ArrayAddPiS_S_i_param_2];
	ld.param.u32 	%r2, [_Z8ArrayAddPiS_S_i_param_3];
	mov.u32 	%r3, %ntid.x;
	mov.u32 	%r4, %ctaid.x;
	mov.u32 	%r5, %tid.x;
	mad.lo.s32 	%r1, %r3, %r4, %r5;
	setp.ge.s32 	%p1, %r1, %r2;
	@%p1 bra 	$L__BB0_2;
	cvta.to.global.u64 	%rd4, %rd1;
	cvta.to.global.u64 	%rd5, %rd2;
	cvta.to.global.u64 	%rd6, %rd3;
	mul.wide.s32 	%rd7, %r1, 4;
	add.s64 	%rd8, %rd4, %rd7;
	ld.global.u32 	%r6, [%rd8];
	add.s64 	%rd9, %rd5, %rd7;
	ld.global.u32 	%r7, [%rd9];
	add.s32 	%r8, %r7, %r6;
	add.s64 	%rd10, %rd6, %rd7;
	st.global.u32 	[%rd10], %r8;
$L__BB0_2:
	ret;

}


// ===== COMPILED SASS (sm_100) =====

	.target	sm_100

	.elftype	@"ET_EXEC"


//--------------------- .note.nv.tkinfo           --------------------------
	.section	.note.nv.tkinfo,"",@"SHT_NOTE"
	.sectionflags	@"SHF_NOTE_NV_TKINFO"
	.tkinfo
        /*0018*/ 	.word	0x00000002
        /*0030*/ 	.string	""
        /*0030*/ 	.string	"ptxas"
        /*0030*/ 	.string	"Cuda compilation tools, release 13.0, V13.0.88"
        /*0030*/ 	.string	"Build cuda_13.0.r13.0/compiler.36424714_0"
        /*0030*/ 	.string	"-arch sm_100 -m 64 "



//--------------------- .note.nv.cuinfo           --------------------------
	.section	.note.nv.cuinfo,"",@"SHT_NOTE"
	.sectionflags	@"SHF_NOTE_NV_CUINFO"
        /*0018*/ 	.short	0x0002
        /*001a*/ 	.short	0x0064
        /*001c*/ 	.short	0x0082
	.zero		2


//--------------------- .nv.info                  --------------------------
	.section	.nv.info,"",@"SHT_CUDA_INFO"
	.align	4


	//----- nvinfo : EIATTR_REGCOUNT
	.align		4
        /*0000*/ 	.byte	0x04, 0x2f
        /*0002*/ 	.short	(.L_1 - .L_0)
	.align		4
.L_0:
        /*0004*/ 	.word	index@(_Z8ArrayAddPiS_S_i)
        /*0008*/ 	.word	0x0000000c


	//----- nvinfo : EIATTR_FRAME_SIZE
	.align		4
.L_1:
        /*000c*/ 	.byte	0x04, 0x11
        /*000e*/ 	.short	(.L_3 - .L_2)
	.align		4
.L_2:
        /*0010*/ 	.word	index@(_Z8ArrayAddPiS_S_i)
        /*0014*/ 	.word	0x00000000


	//----- nvinfo : EIATTR_MIN_STACK_SIZE
	.align		4
.L_3:
        /*0018*/ 	.byte	0x04, 0x12
        /*001a*/ 	.short	(.L_5 - .L_4)
	.align		4
.L_4:
        /*001c*/ 	.word	index@(_Z8ArrayAddPiS_S_i)
        /*0020*/ 	.word	0x00000000
.L_5:


//--------------------- .nv.compat                --------------------------
	.section	.nv.compat,"",@"SHT_CUDA_COMPAT_INFO"
	.align	4
        /*0000*/ 	.byte	0x02, 0x09, 0x00, 0x00, 0x02, 0x02, 0x01, 0x00, 0x02, 0x05, 0x05, 0x00, 0x03, 0x07, 0x01, 0x01
        /*0010*/ 	.byte	0x02, 0x03, 0x00, 0x00, 0x02, 0x06, 0x01, 0x00, 0x04, 0x0b, 0x08, 0x00, 0x09, 0x00, 0x00, 0x00
        /*0020*/ 	.byte	0x00, 0x00, 0x00, 0x00


//--------------------- .nv.info._Z8ArrayAddPiS_S_i --------------------------
	.section	.nv.info._Z8ArrayAddPiS_S_i,"",@"SHT_CUDA_INFO"
	.sectionflags	@""
	.align	4


	//----- nvinfo : EIATTR_CUDA_API_VERSION
	.align		4
        /*0000*/ 	.byte	0x04, 0x37
        /*0002*/ 	.short	(.L_7 - .L_6)
.L_6:
        /*0004*/ 	.word	0x00000082


	//----- nvinfo : EIATTR_KPARAM_INFO
	.align		4
.L_7:
        /*0008*/ 	.byte	0x04, 0x17
        /*000a*/ 	.short	(.L_9 - .L_8)
.L_8:
        /*000c*/ 	.word	0x00000000
        /*0010*/ 	.short	0x0003
        /*0012*/ 	.short	0x0018
        /*0014*/ 	.byte	0x00, 0xf0, 0x11, 0x00


	//----- nvinfo : EIATTR_KPARAM_INFO
	.align		4
.L_9:
        /*0018*/ 	.byte	0x04, 0x17
        /*001a*/ 	.short	(.L_11 - .L_10)
.L_10:
        /*001c*/ 	.word	0x00000000
        /*0020*/ 	.short	0x0002
        /*0022*/ 	.short	0x0010
        /*0024*/ 	.byte	0x00, 0xf5, 0x21, 0x00


	//----- nvinfo : EIATTR_KPARAM_INFO
	.align		4
.L_11:
        /*0028*/ 	.byte	0x04, 0x17
        /*002a*/ 	.short	(.L_13 - .L_12)
.L_12:
        /*002c*/ 	.word	0x00000000
        /*0030*/ 	.short	0x0001
        /*0032*/ 	.short	0x0008
        /*0034*/ 	.byte	0x00, 0xf5, 0x21, 0x00


	//----- nvinfo : EIATTR_KPARAM_INFO
	.align		4
.L_13:
        /*0038*/ 	.byte	0x04, 0x17
        /*003a*/ 	.short	(.L_15 - .L_14)
.L_14:
        /*003c*/ 	.word	0x00000000
        /*0040*/ 	.short	0x0000
        /*0042*/ 	.short	0x0000
        /*0044*/ 	.byte	0x00, 0xf5, 0x21, 0x00


	//----- nvinfo : EIATTR_SPARSE_MMA_MASK
	.align		4
.L_15:
        /*0048*/ 	.byte	0x03, 0x50
        /*004a*/ 	.short	0x0000


	//----- nvinfo : EIATTR_MAXREG_COUNT
	.align		4
        /*004c*/ 	.byte	0x03, 0x1b
        /*004e*/ 	.short	0x00ff


	//----- nvinfo : EIATTR_MERCURY_ISA_VERSION
	.align		4
        /*0050*/ 	.byte	0x03, 0x5f
        /*0052*/ 	.short	0x0101


	//----- nvinfo : EIATTR_VRC_CTA_INIT_COUNT
	.align		4
        /*0054*/ 	.byte	0x02, 0x4a
	.zero		1
	.zero		1


	//----- nvinfo : EIATTR_EXIT_INSTR_OFFSETS
	.align		4
        /*0058*/ 	.byte	0x04, 0x1c
        /*005a*/ 	.short	(.L_17 - .L_16)


	//   ....[0]....
.L_16:
        /*005c*/ 	.word	0x00000070


	//   ....[1]....
        /*0060*/ 	.word	0x00000130


	//----- nvinfo : EIATTR_CBANK_PARAM_SIZE
	.align		4
.L_17:
        /*0064*/ 	.byte	0x03, 0x19
        /*0066*/ 	.short	0x001c


	//----- nvinfo : EIATTR_PARAM_CBANK
	.align		4
        /*0068*/ 	.byte	0x04, 0x0a
        /*006a*/ 	.short	(.L_19 - .L_18)
	.align		4
.L_18:
        /*006c*/ 	.word	index@(.nv.constant0._Z8ArrayAddPiS_S_i)
        /*0070*/ 	.short	0x0380
        /*0072*/ 	.short	0x001c


	//----- nvinfo : EIATTR_SW_WAR
	.align		4
.L_19:
        /*0074*/ 	.byte	0x04, 0x36
        /*0076*/ 	.short	(.L_21 - .L_20)
.L_20:
        /*0078*/ 	.word	0x00000008
.L_21:


//--------------------- .nv.callgraph             --------------------------
	.section	.nv.callgraph,"",@"SHT_CUDA_CALLGRAPH"
	.align	4
	.sectionentsize	8
	.align		4
        /*0000*/ 	.word	0x00000000
	.align		4
        /*0004*/ 	.word	0xffffffff
	.align		4
        /*0008*/ 	.word	0x00000000
	.align		4
        /*000c*/ 	.word	0xfffffffe
	.align		4
        /*0010*/ 	.word	0x00000000
	.align		4
        /*0014*/ 	.word	0xfffffffd
	.align		4
        /*0018*/ 	.word	0x00000000
	.align		4
        /*001c*/ 	.word	0xfffffffc


//--------------------- .text._Z8ArrayAddPiS_S_i  --------------------------
	.section	.text._Z8ArrayAddPiS_S_i,"ax",@progbits
	.align	128
        .global         _Z8ArrayAddPiS_S_i
        .type           _Z8ArrayAddPiS_S_i,@function
        .size           _Z8ArrayAddPiS_S_i,(.L_x_1 - _Z8ArrayAddPiS_S_i)
        .other          _Z8ArrayAddPiS_S_i,@"STO_CUDA_ENTRY STV_DEFAULT"
_Z8ArrayAddPiS_S_i:
.text._Z8ArrayAddPiS_S_i:
[----:B------:R-:W-:Y:S01]  /*0000*/  LDC R1, c[0x0][0x37c] ;  /* 0x0000df00ff017b82 */ /* 0x000fe20000000800 */
[----:B------:R-:W0:Y:S01]  /*0010*/  S2R R9, SR_CTAID.X ;  /* 0x0000000000097919 */ /* 0x000e220000002500 */
[----:B------:R-:W0:Y:S01]  /*0020*/  LDCU UR4, c[0x0][0x360] ;  /* 0x00006c00ff0477ac */ /* 0x000e220008000800 */
[----:B------:R-:W0:Y:S01]  /*0030*/  S2R R0, SR_TID.X ;  /* 0x0000000000007919 */ /* 0x000e220000002100 */
[----:B------:R-:W1:Y:S01]  /*0040*/  LDCU UR5, c[0x0][0x398] ;  /* 0x00007300ff0577ac */ /* 0x000e620008000800 */
[----:B0-----:R-:W-:-:S05]  /*0050*/  IMAD R9, R9, UR4, R0 ;  /* 0x0000000409097c24 */ /* 0x001fca000f8e0200 */
[----:B-1----:R-:W-:-:S13]  /*0060*/  ISETP.GE.AND P0, PT, R9, UR5, PT ;  /* 0x0000000509007c0c */ /* 0x002fda000bf06270 */
[----:B------:R-:W-:Y:S05]  /*0070*/  @P0 EXIT ;  /* 0x000000000000094d */ /* 0x000fea0003800000 */
[----:B------:R-:W0:Y:S01]  /*0080*/  LDC.64 R2, c[0x0][0x380] ;  /* 0x0000e000ff027b82 */ /* 0x000e220000000a00 */
[----:B------:R-:W1:Y:S07]  /*0090*/  LDCU.64 UR4, c[0x0][0x358] ;  /* 0x00006b00ff0477ac */ /* 0x000e6e0008000a00 */
[----:B------:R-:W2:Y:S08]  /*00a0*/  LDC.64 R4, c[0x0][0x388] ;  /* 0x0000e200ff047b82 */ /* 0x000eb00000000a00 */
[----:B------:R-:W3:Y:S01]  /*00b0*/  LDC.64 R6, c[0x0][0x390] ;  /* 0x0000e400ff067b82 */ /* 0x000ee20000000a00 */
[----:B0-----:R-:W-:-:S06]  /*00c0*/  IMAD.WIDE R2, R9, 0x4, R2 ;  /* 0x0000000409027825 */ /* 0x001fcc00078e0202 */
[----:B-1----:R-:W4:Y:S01]  /*00d0*/  LDG.E R2, desc[UR4][R2.64] ;  /* 0x0000000402027981 */ /* 0x002f22000c1e1900 */
[----:B--2---:R-:W-:-:S06]  /*00e0*/  IMAD.WIDE R4, R9, 0x4, R4 ;  /* 0x0000000409047825 */ /* 0x004fcc00078e0204 */
[----:B------:R-:W4:Y:S01]  /*00f0*/  LDG.E R5, desc[UR4][R4.64] ;  /* 0x0000000404057981 */ /* 0x000f22000c1e1900 */
[----:B---3--:R-:W-:Y:S01]  /*0100*/  IMAD.WIDE R6, R9, 0x4, R6 ;  /* 0x0000000409067825 */ /* 0x008fe200078e0206 */
[----:B----4-:R-:W-:-:S05]  /*0110*/  IADD3 R9, PT, PT, R2, R5, RZ ;  /* 0x0000000502097210 */ /* 0x010fca0007ffe0ff */
[----:B------:R-:W-:Y:S01]  /*0120*/  STG.E desc[UR4][R6.64], R9 ;  /* 0x0000000906007986 */ /* 0x000fe2000c101904 */
[----:B------:R-:W-:Y:S05]  /*0130*/  EXIT ;  /* 0x000000000000794d */ /* 0x000fea0003800000 */
.L_x_0:
[----:B------:R-:W-:-:S00]  /*0140*/  BRA `(.L_x_0) ;  /* 0xfffffffc00fc7947 */ /* 0x000fc0000383ffff */
[----:B------:R-:W-:-:S00]  /*0150*/  NOP ;  /* 0x0000000000007918 */ /* 0x000fc00000000000 */
        /* <DEDUP_REMOVED lines=10> */
.L_x_1:


//--------------------- .nv.shared.reserved.0     --------------------------
	.section	.nv.shared.reserved.0,"aw",@nobits
	.weak		__nv_reservedSMEM_offset_0_alias
	.size		__nv_reservedSMEM_offset_0_alias, 0, 64
	.other		__nv_reservedSMEM_offset_0_alias,@"STO_CUDA_RESERVED_SHARED STV_DEFAULT"
__nv_reservedSMEM_offset_0_alias:
	.zero		0
	.zero		64


//--------------------- .nv.constant0._Z8ArrayAddPiS_S_i --------------------------
	.section	.nv.constant0._Z8ArrayAddPiS_S_i,"a",@progbits
	.sectionflags	@""
	.align	4
.nv.constant0._Z8ArrayAddPiS_S_i:
	.zero		924


//--------------------- SYMBOLS --------------------------

	.type		.nv.reservedSmem.offset0,@object
	.size		.nv.reservedSmem.offset0,0x4
